//
// Generated by NVIDIA NVVM Compiler
//
// Compiler Build ID: CL-36424714
// Cuda compilation tools, release 13.0, V13.0.88
// Based on NVVM 20.0.0
//

.version 9.0
.target sm_100
.address_size 64

	// .globl	_Z7msgReadPc
.const .align 1 .b8 d_message[40];

.visible .entry _Z7msgReadPc(
	.param .u64 .ptr .align 1 _Z7msgReadPc_param_0
)
{
	.reg .b16 	%rs<2>;
	.reg .b32 	%r<5>;
	.reg .b64 	%rd<7>;

	ld.param.u64 	%rd1, [_Z7msgReadPc_param_0];
	cvta.to.global.u64 	%rd2, %rd1;
	mov.u32 	%r1, %ctaid.x;
	mov.u32 	%r2, %ntid.x;
	mov.u32 	%r3, %tid.x;
	mad.lo.s32 	%r4, %r1, %r2, %r3;
	cvt.s64.s32 	%rd3, %r4;
	mov.u64 	%rd4, d_message;
	add.s64 	%rd5, %rd4, %rd3;
	ld.const.u8 	%rs1, [%rd5];
	add.s64 	%rd6, %rd2, %rd3;
	st.global.u8 	[%rd6], %rs1;
	ret;

}


// ===== COMPILED SASS (sm_100) =====

	.target	sm_100

	.elftype	@"ET_EXEC"


//--------------------- .note.nv.tkinfo           --------------------------
	.section	.note.nv.tkinfo,"",@"SHT_NOTE"
	.sectionflags	@"SHF_NOTE_NV_TKINFO"
	.tkinfo
        /*0018*/ 	.word	0x00000002
        /*0030*/ 	.string	""
        /*0030*/ 	.string	"ptxas"
        /*0030*/ 	.string	"Cuda compilation tools, release 13.0, V13.0.88"
        /*0030*/ 	.string	"Build cuda_13.0.r13.0/compiler.36424714_0"
        /*0030*/ 	.string	"-arch sm_100 -m 64 "



//--------------------- .note.nv.cuinfo           --------------------------
	.section	.note.nv.cuinfo,"",@"SHT_NOTE"
	.sectionflags	@"SHF_NOTE_NV_CUINFO"
        /*0018*/ 	.short	0x0002
        /*001a*/ 	.short	0x0064
        /*001c*/ 	.short	0x0082
	.zero		2


//--------------------- .nv.info                  --------------------------
	.section	.nv.info,"",@"SHT_CUDA_INFO"
	.align	4


	//----- nvinfo : EIATTR_REGCOUNT
	.align		4
        /*0000*/ 	.byte	0x04, 0x2f
        /*0002*/ 	.short	(.L_2 - .L_1)
	.align		4
.L_1:
        /*0004*/ 	.word	index@(_Z7msgReadPc)
        /*0008*/ 	.word	0x00000008


	//----- nvinfo : EIATTR_FRAME_SIZE
	.align		4
.L_2:
        /*000c*/ 	.byte	0x04, 0x11
        /*000e*/ 	.short	(.L_4 - .L_3)
	.align		4
.L_3:
        /*0010*/ 	.word	index@(_Z7msgReadPc)
        /*0014*/ 	.word	0x00000000


	//----- nvinfo : EIATTR_MIN_STACK_SIZE
	.align		4
.L_4:
        /*0018*/ 	.byte	0x04, 0x12
        /*001a*/ 	.short	(.L_6 - .L_5)
	.align		4
.L_5:
        /*001c*/ 	.word	index@(_Z7msgReadPc)
        /*0020*/ 	.word	0x00000000
.L_6:


//--------------------- .nv.compat                --------------------------
	.section	.nv.compat,"",@"SHT_CUDA_COMPAT_INFO"
	.align	4
        /*0000*/ 	.byte	0x02, 0x09, 0x00, 0x00, 0x02, 0x02, 0x01, 0x00, 0x02, 0x05, 0x05, 0x00, 0x03, 0x07, 0x01, 0x01
        /*0010*/ 	.byte	0x02, 0x03, 0x00, 0x00, 0x02, 0x06, 0x01, 0x00, 0x04, 0x0b, 0x08, 0x00, 0x09, 0x00, 0x00, 0x00
        /*0020*/ 	.byte	0x00, 0x00, 0x00, 0x00


//--------------------- .nv.info._Z7msgReadPc     --------------------------
	.section	.nv.info._Z7msgReadPc,"",@"SHT_CUDA_INFO"
	.sectionflags	@""
	.align	4


	//----- nvinfo : EIATTR_CUDA_API_VERSION
	.align		4
        /*0000*/ 	.byte	0x04, 0x37
        /*0002*/ 	.short	(.L_8 - .L_7)
.L_7:
        /*0004*/ 	.word	0x00000082


	//----- nvinfo : EIATTR_KPARAM_INFO
	.align		4
.L_8:
        /*0008*/ 	.byte	0x04, 0x17
        /*000a*/ 	.short	(.L_10 - .L_9)
.L_9:
        /*000c*/ 	.word	0x00000000
        /*0010*/ 	.short	0x0000
        /*0012*/ 	.short	0x0000
        /*0014*/ 	.byte	0x00, 0xf5, 0x21, 0x00


	//----- nvinfo : EIATTR_SPARSE_MMA_MASK
	.align		4
.L_10:
        /*0018*/ 	.byte	0x03, 0x50
        /*001a*/ 	.short	0x0000


	//----- nvinfo : EIATTR_MAXREG_COUNT
	.align		4
        /*001c*/ 	.byte	0x03, 0x1b
        /*001e*/ 	.short	0x00ff


	//----- nvinfo : EIATTR_MERCURY_ISA_VERSION
	.align		4
        /*0020*/ 	.byte	0x03, 0x5f
        /*0022*/ 	.short	0x0101


	//----- nvinfo : EIATTR_VRC_CTA_INIT_COUNT
	.align		4
        /*0024*/ 	.byte	0x02, 0x4a
	.zero		1
	.zero		1


	//----- nvinfo : EIATTR_EXIT_INSTR_OFFSETS
	.align		4
        /*0028*/ 	.byte	0x04, 0x1c
        /*002a*/ 	.short	(.L_12 - .L_11)


	//   ....[0]....
.L_11:
        /*002c*/ 	.word	0x000000b0


	//----- nvinfo : EIATTR_CBANK_PARAM_SIZE
	.align		4
.L_12:
        /*0030*/ 	.byte	0x03, 0x19
        /*0032*/ 	.short	0x0008


	//----- nvinfo : EIATTR_PARAM_CBANK
	.align		4
        /*0034*/ 	.byte	0x04, 0x0a
        /*0036*/ 	.short	(.L_14 - .L_13)
	.align		4
.L_13:
        /*0038*/ 	.word	index@(.nv.constant0._Z7msgReadPc)
        /*003c*/ 	.short	0x0380
        /*003e*/ 	.short	0x0008


	//----- nvinfo : EIATTR_SW_WAR
	.align		4
.L_14:
        /*0040*/ 	.byte	0x04, 0x36
        /*0042*/ 	.short	(.L_16 - .L_15)
.L_15:
        /*0044*/ 	.word	0x00000008
.L_16:


//--------------------- .nv.callgraph             --------------------------
	.section	.nv.callgraph,"",@"SHT_CUDA_CALLGRAPH"
	.align	4
	.sectionentsize	8
	.align		4
        /*0000*/ 	.word	0x00000000
	.align		4
        /*0004*/ 	.word	0xffffffff
	.align		4
        /*0008*/ 	.word	0x00000000
	.align		4
        /*000c*/ 	.word	0xfffffffe
	.align		4
        /*0010*/ 	.word	0x00000000
	.align		4
        /*0014*/ 	.word	0xfffffffd
	.align		4
        /*0018*/ 	.word	0x00000000
	.align		4
        /*001c*/ 	.word	0xfffffffc


//--------------------- .nv.constant3             --------------------------
	.section	.nv.constant3,"a",@progbits
.nv.constant3:
	.type		d_message,@object
	.size		d_message,(.L_0 - d_message)
d_message:
	.zero		40
.L_0:


//--------------------- .text._Z7msgReadPc        --------------------------
	.section	.text._Z7msgReadPc,"ax",@progbits
	.align	128
        .global         _Z7msgReadPc
        .type           _Z7msgReadPc,@function
        .size           _Z7msgReadPc,(.L_x_1 - _Z7msgReadPc)
        .other          _Z7msgReadPc,@"STO_CUDA_ENTRY STV_DEFAULT"
_Z7msgReadPc:
.text._Z7msgReadPc:
[----:B------:R-:W-:Y:S01]  /*0000*/  LDC R1, c[0x0][0x37c] ;  /* 0x0000df00ff017b82 */ /* 0x000fe20000000800 */
[----:B------:R-:W0:Y:S07]  /*0010*/  S2R R3, SR_TID.X ;  /* 0x0000000000037919 */ /* 0x000e2e0000002100 */
[----:B------:R-:W0:Y:S01]  /*0020*/  S2UR UR4, SR_CTAID.X ;  /* 0x00000000000479c3 */ /* 0x000e220000002500 */
[----:B------:R-:W1:Y:S07]  /*0030*/  LDCU.64 UR6, c[0x0][0x380] ;  /* 0x00007000ff0677ac */ /* 0x000e6e0008000a00 */
[----:B------:R-:W0:Y:S02]  /*0040*/  LDC R0, c[0x0][0x360] ;  /* 0x0000d800ff007b82 */ /* 0x000e240000000800 */
[----:B0-----:R-:W-:Y:S01]  /*0050*/  IMAD R0, R0, UR4, R3 ;  /* 0x0000000400007c24 */ /* 0x001fe2000f8e0203 */
[----:B------:R-:W0:Y:S05]  /*0060*/  LDCU.64 UR4, c[0x0][0x358] ;  /* 0x00006b00ff0477ac */ /* 0x000e2a0008000a00 */
[----:B------:R-:W0:Y:S01]  /*0070*/  LDC.U8 R5, c[0x3][R0] ;  /* 0x00c0000000057b82 */ /* 0x000e220000000000 */
[----:B-1----:R-:W-:-:S04]  /*0080*/  IADD3 R2, P0, PT, R0, UR6, RZ ;  /* 0x0000000600027c10 */ /* 0x002fc8000ff1e0ff */
[----:B------:R-:W-:-:S05]  /*0090*/  LEA.HI.X.SX32 R3, R0, UR7, 0x1, P0 ;  /* 0x0000000700037c11 */ /* 0x000fca00080f0eff */
[----:B0-----:R-:W-:Y:S01]  /*00a0*/  STG.E.U8 desc[UR4][R2.64], R5 ;  /* 0x0000000502007986 */ /* 0x001fe2000c101104 */
[----:B------:R-:W-:Y:S05]  /*00b0*/  EXIT ;  /* 0x000000000000794d */ /* 0x000fea0003800000 */
.L_x_0:
[----:B------:R-:W-:-:S00]  /*00c0*/  BRA `(.L_x_0) ;  /* 0xfffffffc00fc7947 */ /* 0x000fc0000383ffff */
[----:B------:R-:W-:-:S00]  /*00d0*/  NOP ;  /* 0x0000000000007918 */ /* 0x000fc00000000000 */
        /* <DEDUP_REMOVED lines=10> */
.L_x_1:


//--------------------- .nv.shared.reserved.0     --------------------------
	.section	.nv.shared.reserved.0,"aw",@nobits
	.weak		__nv_reservedSMEM_offset_0_alias
	.size		__nv_reservedSMEM_offset_0_alias, 0, 64
	.other		__nv_reservedSMEM_offset_0_alias,@"STO_CUDA_RESERVED_SHARED STV_DEFAULT"
__nv_reservedSMEM_offset_0_alias:
	.zero		0
	.zero		64


//--------------------- .nv.constant0._Z7msgReadPc --------------------------
	.section	.nv.constant0._Z7msgReadPc,"a",@progbits
	.sectionflags	@""
	.align	4
.nv.constant0._Z7msgReadPc:
	.zero		904


//--------------------- SYMBOLS --------------------------

	.type		.nv.reservedSmem.offset0,@object
	.size		.nv.reservedSmem.offset0,0x4
